	.headerflags	@"EF_CUDA_TEXMODE_UNIFIED EF_CUDA_64BIT_ADDRESS EF_CUDA_ACCELERATORS EF_CUDA_SM90 EF_CUDA_VIRTUAL_SM(EF_CUDA_SM90)"
	.elftype	@"ET_EXEC"


//--------------------- .nv.info                  --------------------------
	.section	.nv.info,"",@"SHT_CUDA_INFO"
	.align	4


	//----- nvinfo : EIATTR_REGCOUNT
	.align		4
        /*0000*/ 	.byte	0x04, 0x2f
        /*0002*/ 	.short	(.L_2 - .L_1)
	.align		4
.L_1:
        /*0004*/ 	.word	index@(triton_per_fused_native_group_norm_0)
        /*0008*/ 	.word	0x00000017


	//----- nvinfo : EIATTR_MIN_STACK_SIZE
	.align		4
.L_2:
        /*000c*/ 	.byte	0x04, 0x12
        /*000e*/ 	.short	(.L_4 - .L_3)
	.align		4
.L_3:
        /*0010*/ 	.word	index@(triton_per_fused_native_group_norm_0)
        /*0014*/ 	.word	0x00000000


	//----- nvinfo : EIATTR_FRAME_SIZE
	.align		4
.L_4:
        /*0018*/ 	.byte	0x04, 0x11
        /*001a*/ 	.short	(.L_6 - .L_5)
	.align		4
.L_5:
        /*001c*/ 	.word	index@(triton_per_fused_native_group_norm_0)
        /*0020*/ 	.word	0x00000000


	//----- nvinfo : EIATTR_MIN_STACK_SIZE
	.align		4
.L_6:
        /*0024*/ 	.byte	0x04, 0x12
        /*0026*/ 	.short	(.L_8 - .L_7)
	.align		4
.L_7:
        /*0028*/ 	.word	index@(triton_per_fused_native_group_norm_0)
        /*002c*/ 	.word	0x00000000
.L_8:


//--------------------- .nv.info.triton_per_fused_native_group_norm_0 --------------------------
	.section	.nv.info.triton_per_fused_native_group_norm_0,"",@"SHT_CUDA_INFO"
	.sectionflags	@""
	.align	4


	//----- nvinfo : EIATTR_CUDA_API_VERSION
	.align		4
        /*0000*/ 	.byte	0x04, 0x37
        /*0002*/ 	.short	(.L_10 - .L_9)
.L_9:
        /*0004*/ 	.word	0x0000007c


	//----- nvinfo : EIATTR_KPARAM_INFO
	.align		4
.L_10:
        /*0008*/ 	.byte	0x04, 0x17
        /*000a*/ 	.short	(.L_12 - .L_11)
.L_11:
        /*000c*/ 	.word	0x00000000
        /*0010*/ 	.short	0x0007
        /*0012*/ 	.short	0x0034
        /*0014*/ 	.byte	0x00, 0xf0, 0x11, 0x00


	//----- nvinfo : EIATTR_KPARAM_INFO
	.align		4
.L_12:
        /*0018*/ 	.byte	0x04, 0x17
        /*001a*/ 	.short	(.L_14 - .L_13)
.L_13:
        /*001c*/ 	.word	0x00000000
        /*0020*/ 	.short	0x0006
        /*0022*/ 	.short	0x0030
        /*0024*/ 	.byte	0x00, 0xf0, 0x11, 0x00


	//----- nvinfo : EIATTR_KPARAM_INFO
	.align		4
.L_14:
        /*0028*/ 	.byte	0x04, 0x17
        /*002a*/ 	.short	(.L_16 - .L_15)
.L_15:
        /*002c*/ 	.word	0x00000000
        /*0030*/ 	.short	0x0005
        /*0032*/ 	.short	0x0028
        /*0034*/ 	.byte	0x00, 0xf4, 0x21, 0x00


	//----- nvinfo : EIATTR_KPARAM_INFO
	.align		4
.L_16:
        /*0038*/ 	.byte	0x04, 0x17
        /*003a*/ 	.short	(.L_18 - .L_17)
.L_17:
        /*003c*/ 	.word	0x00000000
        /*0040*/ 	.short	0x0004
        /*0042*/ 	.short	0x0020
        /*0044*/ 	.byte	0x00, 0xf4, 0x21, 0x00


	//----- nvinfo : EIATTR_KPARAM_INFO
	.align		4
.L_18:
        /*0048*/ 	.byte	0x04, 0x17
        /*004a*/ 	.short	(.L_20 - .L_19)
.L_19:
        /*004c*/ 	.word	0x00000000
        /*0050*/ 	.short	0x0003
        /*0052*/ 	.short	0x0018
        /*0054*/ 	.byte	0x00, 0xf4, 0x21, 0x00


	//----- nvinfo : EIATTR_KPARAM_INFO
	.align		4
.L_20:
        /*0058*/ 	.byte	0x04, 0x17
        /*005a*/ 	.short	(.L_22 - .L_21)
.L_21:
        /*005c*/ 	.word	0x00000000
        /*0060*/ 	.short	0x0002
        /*0062*/ 	.short	0x0010
        /*0064*/ 	.byte	0x00, 0xf4, 0x21, 0x00


	//----- nvinfo : EIATTR_KPARAM_INFO
	.align		4
.L_22:
        /*0068*/ 	.byte	0x04, 0x17
        /*006a*/ 	.short	(.L_24 - .L_23)
.L_23:
        /*006c*/ 	.word	0x00000000
        /*0070*/ 	.short	0x0001
        /*0072*/ 	.short	0x0008
        /*0074*/ 	.byte	0x00, 0xf4, 0x21, 0x00


	//----- nvinfo : EIATTR_KPARAM_INFO
	.align		4
.L_24:
        /*0078*/ 	.byte	0x04, 0x17
        /*007a*/ 	.short	(.L_26 - .L_25)
.L_25:
        /*007c*/ 	.word	0x00000000
        /*0080*/ 	.short	0x0000
        /*0082*/ 	.short	0x0000
        /*0084*/ 	.byte	0x00, 0xf4, 0x21, 0x00


	//----- nvinfo : EIATTR_SPARSE_MMA_MASK
	.align		4
.L_26:
        /*0088*/ 	.byte	0x03, 0x50
        /*008a*/ 	.short	0x0000


	//----- nvinfo : EIATTR_MAXREG_COUNT
	.align		4
        /*008c*/ 	.byte	0x03, 0x1b
        /*008e*/ 	.short	0x00ff


	//----- nvinfo : EIATTR_COOP_GROUP_MASK_REGIDS
	.align		4
        /*0090*/ 	.byte	0x04, 0x29
        /*0092*/ 	.short	(.L_28 - .L_27)


	//   ....[0]....
.L_27:
        /*0094*/ 	.word	0xffffffff


	//   ....[1]....
        /*0098*/ 	.word	0xffffffff


	//   ....[2]....
        /*009c*/ 	.word	0xffffffff


	//   ....[3]....
        /*00a0*/ 	.word	0xffffffff


	//   ....[4]....
        /*00a4*/ 	.word	0xffffffff


	//   ....[5]....
        /*00a8*/ 	.word	0xffffffff


	//   ....[6]....
        /*00ac*/ 	.word	0xffffffff


	//   ....[7]....
        /*00b0*/ 	.word	0xffffffff


	//   ....[8]....
        /*00b4*/ 	.word	0xffffffff


	//   ....[9]....
        /*00b8*/ 	.word	0xffffffff


	//   ....[10]....
        /*00bc*/ 	.word	0xffffffff


	//   ....[11]....
        /*00c0*/ 	.word	0xffffffff


	//----- nvinfo : EIATTR_COOP_GROUP_INSTR_OFFSETS
	.align		4
.L_28:
        /*00c4*/ 	.byte	0x04, 0x28
        /*00c6*/ 	.short	(.L_30 - .L_29)


	//   ....[0]....
.L_29:
        /*00c8*/ 	.word	0x00000150


	//   ....[1]....
        /*00cc*/ 	.word	0x00000180


	//   ....[2]....
        /*00d0*/ 	.word	0x000001b0


	//   ....[3]....
        /*00d4*/ 	.word	0x000001d0


	//   ....[4]....
        /*00d8*/ 	.word	0x00000200


	//   ....[5]....
        /*00dc*/ 	.word	0x000002d0


	//   ....[6]....
        /*00e0*/ 	.word	0x00000360


	//   ....[7]....
        /*00e4*/ 	.word	0x00000380


	//   ....[8]....
        /*00e8*/ 	.word	0x000003a0


	//   ....[9]....
        /*00ec*/ 	.word	0x000003d0


	//   ....[10]....
        /*00f0*/ 	.word	0x00000400


	//   ....[11]....
        /*00f4*/ 	.word	0x00000460


	//----- nvinfo : EIATTR_EXIT_INSTR_OFFSETS
	.align		4
.L_30:
        /*00f8*/ 	.byte	0x04, 0x1c
        /*00fa*/ 	.short	(.L_32 - .L_31)


	//   ....[0]....
.L_31:
        /*00fc*/ 	.word	0x00000570


	//   ....[1]....
        /*0100*/ 	.word	0x00000590


	//----- nvinfo : EIATTR_REQNTID
	.align		4
.L_32:
        /*0104*/ 	.byte	0x04, 0x10
        /*0106*/ 	.short	(.L_34 - .L_33)
.L_33:
        /*0108*/ 	.word	0x00000040
        /*010c*/ 	.word	0x00000001
        /*0110*/ 	.word	0x00000001


	//----- nvinfo : EIATTR_CBANK_PARAM_SIZE
	.align		4
.L_34:
        /*0114*/ 	.byte	0x03, 0x19
        /*0116*/ 	.short	0x0038


	//----- nvinfo : EIATTR_PARAM_CBANK
	.align		4
        /*0118*/ 	.byte	0x04, 0x0a
        /*011a*/ 	.short	(.L_36 - .L_35)
	.align		4
.L_35:
        /*011c*/ 	.word	index@(.nv.constant0.triton_per_fused_native_group_norm_0)
        /*0120*/ 	.short	0x0210
        /*0122*/ 	.short	0x0038


	//----- nvinfo : EIATTR_SW_WAR
	.align		4
.L_36:
        /*0124*/ 	.byte	0x04, 0x36
        /*0126*/ 	.short	(.L_38 - .L_37)
.L_37:
        /*0128*/ 	.word	0x00000008
.L_38:


//--------------------- .nv.callgraph             --------------------------
	.section	.nv.callgraph,"",@"SHT_CUDA_CALLGRAPH"
	.align	4
	.sectionentsize	8
	.align		4
        /*0000*/ 	.word	0x00000000
	.align		4
        /*0004*/ 	.word	0xffffffff
	.align		4
        /*0008*/ 	.word	0x00000000
	.align		4
        /*000c*/ 	.word	0xfffffffe
	.align		4
        /*0010*/ 	.word	0x00000000
	.align		4
        /*0014*/ 	.word	0xfffffffd
	.align		4
        /*0018*/ 	.word	0x00000000
	.align		4
        /*001c*/ 	.word	0xfffffffc


//--------------------- .nv.constant4             --------------------------
	.section	.nv.constant4,"a",@progbits
	.align	8
	.align		8
.nv.constant4:
        /*0000*/ 	.dword	_$_str


//--------------------- .text.triton_per_fused_native_group_norm_0 --------------------------
	.section	.text.triton_per_fused_native_group_norm_0,"ax",@progbits
	.sectionflags	@"SHF_BARRIERS=1"
	.align	128
        .global         triton_per_fused_native_group_norm_0
        .type           triton_per_fused_native_group_norm_0,@function
        .size           triton_per_fused_native_group_norm_0,(.L_x_1 - triton_per_fused_native_group_norm_0)
        .other          triton_per_fused_native_group_norm_0,@"STO_CUDA_ENTRY STV_DEFAULT"
triton_per_fused_native_group_norm_0:
.text.triton_per_fused_native_group_norm_0:
[----:B------:R-:W0:Y:S02]  /*0000*/  LDC R1, c[0x0][0x28] ;  /* 0x00000a00ff017b82 */ /* 0x000e240000000800 */
[----:B------:R-:W1:Y:S01]  /*0010*/  S2R R16, SR_TID.X ;  /* 0x0000000000107919 */ /* 0x000e620000002100 */
[----:B------:R-:W2:Y:S01]  /*0020*/  LDC.64 R8, c[0x0][0x210] ;  /* 0x00008400ff087b82 */ /* 0x000ea20000000a00 */
[----:B------:R-:W-:Y:S01]  /*0030*/  HFMA2.MMA R6, -RZ, RZ, 0, 0 ;  /* 0x00000000ff067435 */ /* 0x000fe200000001ff */
[----:B------:R-:W-:Y:S01]  /*0040*/  ULDC.64 UR6, c[0x0][0x208] ;  /* 0x0000820000067ab9 */ /* 0x000fe20000000a00 */
[----:B------:R-:W3:Y:S01]  /*0050*/  S2R R0, SR_CTAID.X ;  /* 0x0000000000007919 */ /* 0x000ee20000002500 */
[----:B-1----:R-:W-:Y:S02]  /*0060*/  LOP3.LUT R3, R16, 0x3f, RZ, 0xc0, !PT ;  /* 0x0000003f10037812 */ /* 0x002fe400078ec0ff */
[C---:B---3--:R-:W-:Y:S02]  /*0070*/  ISETP.GE.AND P1, PT, R0.reuse, 0x4, PT ;  /* 0x000000040000780c */ /* 0x048fe40003f26270 */
[----:B------:R-:W-:-:S05]  /*0080*/  LEA R2, R0, R3, 0x6 ;  /* 0x0000000300027211 */ /* 0x000fca00078e30ff */
[----:B--2---:R-:W-:-:S06]  /*0090*/  IMAD.WIDE R8, R2, 0x4, R8 ;  /* 0x0000000402087825 */ /* 0x004fcc00078e0208 */
[----:B------:R1:W2:Y:S01]  /*00a0*/  @!P1 LDG.E R6, desc[UR6][R8.64] ;  /* 0x0000000608069981 */ /* 0x0002a2000c1e1900 */
[----:B------:R-:W3:Y:S01]  /*00b0*/  S2UR UR5, SR_CgaCtaId ;  /* 0x00000000000579c3 */ /* 0x000ee20000008800 */
[----:B------:R-:W-:Y:S01]  /*00c0*/  SHF.R.U32.HI R15, RZ, 0x4, R16 ;  /* 0x00000004ff0f7819 */ /* 0x000fe20000011610 */
[----:B------:R-:W-:Y:S01]  /*00d0*/  UMOV UR4, 0x400 ;  /* 0x0000040000047882 */ /* 0x000fe20000000000 */
[C---:B------:R-:W-:Y:S02]  /*00e0*/  LOP3.LUT P2, RZ, R16.reuse, 0x1f, RZ, 0xc0, !PT ;  /* 0x0000001f10ff7812 */ /* 0x040fe4000784c0ff */
[----:B------:R-:W-:Y:S02]  /*00f0*/  SGXT.U32 R15, R15, 0x2 ;  /* 0x000000020f0f781a */ /* 0x000fe40000000000 */
[----:B------:R-:W-:Y:S01]  /*0100*/  ISETP.GE.AND P3, PT, R16, 0x2, PT ;  /* 0x000000021000780c */ /* 0x000fe20003f66270 */
[----:B-1----:R-:W1:Y:S01]  /*0110*/  LDC.64 R8, c[0x0][0x220] ;  /* 0x00008800ff087b82 */ /* 0x002e620000000a00 */
[----:B---3--:R-:W-:Y:S01]  /*0120*/  UPRMT UR4, UR5, 0x654, UR4 ;  /* 0x0000065405047896 */ /* 0x008fe20008000004 */
[----:B--2---:R-:W-:-:S04]  /*0130*/  SEL R6, R6, RZ, !P1 ;  /* 0x000000ff06067207 */ /* 0x004fc80004800000 */
[----:B------:R-:W-:-:S05]  /*0140*/  FSEL R7, R6, RZ, !P1 ;  /* 0x000000ff06077208 */ /* 0x000fca0004800000 */
[----:B------:R-:W2:Y:S02]  /*0150*/  SHFL.BFLY PT, R10, R7, 0x10, 0x1f ;  /* 0x0e001f00070a7f89 */ /* 0x000ea400000e0000 */
[----:B--2---:R-:W-:Y:S01]  /*0160*/  FADD R12, R7, R10 ;  /* 0x0000000a070c7221 */ /* 0x004fe20000000000 */
[----:B------:R-:W-:-:S04]  /*0170*/  SHF.R.U32.HI R7, RZ, 0x3, R16 ;  /* 0x00000003ff077819 */ /* 0x000fc80000011610 */
[----:B------:R-:W2:Y:S01]  /*0180*/  SHFL.BFLY PT, R11, R12, 0x8, 0x1f ;  /* 0x0d001f000c0b7f89 */ /* 0x000ea200000e0000 */
[----:B------:R-:W-:Y:S01]  /*0190*/  LOP3.LUT R7, R7, 0x4, RZ, 0xc0, !PT ;  /* 0x0000000407077812 */ /* 0x000fe200078ec0ff */
[----:B--2---:R-:W-:-:S05]  /*01a0*/  FADD R13, R12, R11 ;  /* 0x0000000b0c0d7221 */ /* 0x004fca0000000000 */
[----:B------:R-:W2:Y:S02]  /*01b0*/  SHFL.BFLY PT, R10, R13, 0x4, 0x1f ;  /* 0x0c801f000d0a7f89 */ /* 0x000ea400000e0000 */
[----:B--2---:R-:W-:-:S05]  /*01c0*/  FADD R14, R13, R10 ;  /* 0x0000000a0d0e7221 */ /* 0x004fca0000000000 */
[----:B------:R-:W2:Y:S02]  /*01d0*/  SHFL.BFLY PT, R11, R14, 0x2, 0x1f ;  /* 0x0c401f000e0b7f89 */ /* 0x000ea400000e0000 */
[----:B--2---:R-:W-:Y:S02]  /*01e0*/  FADD R17, R14, R11 ;  /* 0x0000000b0e117221 */ /* 0x004fe40000000000 */
[----:B------:R-:W2:Y:S03]  /*01f0*/  LDC.64 R10, c[0x0][0x218] ;  /* 0x00008600ff0a7b82 */ /* 0x000ea60000000a00 */
[----:B------:R-:W3:Y:S01]  /*0200*/  SHFL.BFLY PT, R18, R17, 0x1, 0x1f ;  /* 0x0c201f0011127f89 */ /* 0x000ee200000e0000 */
[----:B--2---:R-:W-:Y:S01]  /*0210*/  IMAD.WIDE.U32 R12, R15, 0x4, R10 ;  /* 0x000000040f0c7825 */ /* 0x004fe200078e000a */
[----:B------:R-:W-:-:S03]  /*0220*/  LEA R10, R16, UR4, 0x2 ;  /* 0x00000004100a7c11 */ /* 0x000fc6000f8e10ff */
[----:B---3--:R-:W-:Y:S01]  /*0230*/  FADD R20, R17, R18 ;  /* 0x0000001211147221 */ /* 0x008fe20000000000 */
[----:B-1----:R-:W-:Y:S02]  /*0240*/  IMAD.WIDE.U32 R14, R15, 0x4, R8 ;  /* 0x000000040f0e7825 */ /* 0x002fe400078e0008 */
[----:B------:R1:W2:Y:S04]  /*0250*/  LDG.E.EL R8, desc[UR6][R12.64] ;  /* 0x000000060c087981 */ /* 0x0002a8000c2e1900 */
[----:B------:R-:W-:Y:S04]  /*0260*/  @!P2 STS [R7+UR4], R20 ;  /* 0x000000140700a988 */ /* 0x000fe80008000804 */
[----:B------:R3:W2:Y:S01]  /*0270*/  LDG.E.EL R11, desc[UR6][R14.64] ;  /* 0x000000060e0b7981 */ /* 0x0006a2000c2e1900 */
[----:B------:R-:W-:Y:S06]  /*0280*/  BAR.SYNC.DEFER_BLOCKING 0x0 ;  /* 0x0000000000007b1d */ /* 0x000fec0000010000 */
[----:B------:R-:W4:Y:S01]  /*0290*/  @!P3 LDS R5, [R10] ;  /* 0x000000000a05b984 */ /* 0x000f220000000800 */
[----:B------:R-:W-:-:S04]  /*02a0*/  LOP3.LUT R9, R16, 0x1, RZ, 0xc0, !PT ;  /* 0x0000000110097812 */ /* 0x000fc800078ec0ff */
[----:B------:R-:W-:-:S04]  /*02b0*/  ISETP.NE.U32.AND P0, PT, R9, 0x1, PT ;  /* 0x000000010900780c */ /* 0x000fc80003f05070 */
[----:B------:R-:W-:Y:S01]  /*02c0*/  ISETP.LT.AND P0, PT, R16, 0x2, P0 ;  /* 0x000000021000780c */ /* 0x000fe20000701270 */
[----:B----4-:R-:W4:Y:S02]  /*02d0*/  SHFL.BFLY PT, R18, R5, 0x1, 0x1f ;  /* 0x0c201f0005127f89 */ /* 0x010f2400000e0000 */
[----:B----4-:R-:W-:-:S10]  /*02e0*/  FADD R17, R5, R18 ;  /* 0x0000001205117221 */ /* 0x010fd40000000000 */
[----:B------:R-:W-:Y:S01]  /*02f0*/  @P0 STS [R10], R17 ;  /* 0x000000110a000388 */ /* 0x000fe20000000800 */
[----:B------:R-:W-:Y:S06]  /*0300*/  BAR.SYNC.DEFER_BLOCKING 0x0 ;  /* 0x0000000000007b1d */ /* 0x000fec0000010000 */
[----:B------:R-:W4:Y:S02]  /*0310*/  LDS R9, [UR4] ;  /* 0x00000004ff097984 */ /* 0x000f240008000800 */
[----:B----4-:R-:W-:-:S04]  /*0320*/  FMUL R9, R9, 0.015625 ;  /* 0x3c80000009097820 */ /* 0x010fc80000400000 */
[----:B------:R-:W-:-:S04]  /*0330*/  FADD R6, R6, -R9 ;  /* 0x8000000906067221 */ /* 0x000fc80000000000 */
[----:B-1----:R-:W-:-:S05]  /*0340*/  FMUL R12, R6, R6 ;  /* 0x00000006060c7220 */ /* 0x002fca0000400000 */
[----:B------:R-:W-:-:S05]  /*0350*/  FSEL R12, R12, RZ, !P1 ;  /* 0x000000ff0c0c7208 */ /* 0x000fca0004800000 */
[----:B------:R-:W1:Y:S02]  /*0360*/  SHFL.BFLY PT, R5, R12, 0x10, 0x1f ;  /* 0x0e001f000c057f89 */ /* 0x000e6400000e0000 */
[----:B-1----:R-:W-:-:S05]  /*0370*/  FADD R5, R12, R5 ;  /* 0x000000050c057221 */ /* 0x002fca0000000000 */
[----:B---3--:R-:W1:Y:S02]  /*0380*/  SHFL.BFLY PT, R14, R5, 0x8, 0x1f ;  /* 0x0d001f00050e7f89 */ /* 0x008e6400000e0000 */
[----:B-1----:R-:W-:-:S05]  /*0390*/  FADD R14, R5, R14 ;  /* 0x0000000e050e7221 */ /* 0x002fca0000000000 */
[----:B------:R-:W1:Y:S02]  /*03a0*/  SHFL.BFLY PT, R13, R14, 0x4, 0x1f ;  /* 0x0c801f000e0d7f89 */ /* 0x000e6400000e0000 */
[----:B-1----:R-:W-:Y:S01]  /*03b0*/  FADD R13, R14, R13 ;  /* 0x0000000d0e0d7221 */ /* 0x002fe20000000000 */
[----:B------:R-:W-:Y:S06]  /*03c0*/  BAR.SYNC.DEFER_BLOCKING 0x0 ;  /* 0x0000000000007b1d */ /* 0x000fec0000010000 */
[----:B------:R-:W1:Y:S02]  /*03d0*/  SHFL.BFLY PT, R16, R13, 0x2, 0x1f ;  /* 0x0c401f000d107f89 */ /* 0x000e6400000e0000 */
[----:B-1----:R-:W-:-:S02]  /*03e0*/  FADD R16, R13, R16 ;  /* 0x000000100d107221 */ /* 0x002fc40000000000 */
[----:B------:R-:W1:Y:S03]  /*03f0*/  LDC.64 R12, c[0x0][0x230] ;  /* 0x00008c00ff0c7b82 */ /* 0x000e660000000a00 */
[----:B------:R-:W3:Y:S02]  /*0400*/  SHFL.BFLY PT, R15, R16, 0x1, 0x1f ;  /* 0x0c201f00100f7f89 */ /* 0x000ee400000e0000 */
[----:B---3--:R-:W-:-:S03]  /*0410*/  FADD R20, R16, R15 ;  /* 0x0000000f10147221 */ /* 0x008fc60000000000 */
[----:B------:R-:W3:Y:S02]  /*0420*/  LDC.64 R16, c[0x0][0x228] ;  /* 0x00008a00ff107b82 */ /* 0x000ee40000000a00 */
[----:B------:R-:W-:Y:S06]  /*0430*/  @!P2 STS [R7+UR4], R20 ;  /* 0x000000140700a988 */ /* 0x000fec0008000804 */
[----:B------:R-:W-:Y:S06]  /*0440*/  BAR.SYNC.DEFER_BLOCKING 0x0 ;  /* 0x0000000000007b1d */ /* 0x000fec0000010000 */
[----:B------:R-:W4:Y:S04]  /*0450*/  @!P3 LDS R4, [R10] ;  /* 0x000000000a04b984 */ /* 0x000f280000000800 */
[----:B----4-:R-:W4:Y:S02]  /*0460*/  SHFL.BFLY PT, R5, R4, 0x1, 0x1f ;  /* 0x0c201f0004057f89 */ /* 0x010f2400000e0000 */
[----:B----4-:R-:W-:-:S05]  /*0470*/  FADD R5, R4, R5 ;  /* 0x0000000504057221 */ /* 0x010fca0000000000 */
[----:B------:R-:W-:Y:S01]  /*0480*/  @P0 STS [R10], R5 ;  /* 0x000000050a000388 */ /* 0x000fe20000000800 */
[----:B------:R-:W-:Y:S06]  /*0490*/  BAR.SYNC.DEFER_BLOCKING 0x0 ;  /* 0x0000000000007b1d */ /* 0x000fec0000010000 */
[----:B------:R-:W4:Y:S01]  /*04a0*/  LDS R14, [UR4] ;  /* 0x00000004ff0e7984 */ /* 0x000f220008000800 */
[----:B------:R-:W-:Y:S02]  /*04b0*/  MOV R15, 0x3c800000 ;  /* 0x3c800000000f7802 */ /* 0x000fe40000000f00 */
[----:B------:R-:W-:Y:S01]  /*04c0*/  ISETP.EQ.AND P0, PT, R3, RZ, !P1 ;  /* 0x000000ff0300720c */ /* 0x000fe20004f02270 */
[----:B-1----:R-:W-:-:S04]  /*04d0*/  IMAD.WIDE R12, R2, 0x4, R12 ;  /* 0x00000004020c7825 */ /* 0x002fc800078e020c */
[----:B----4-:R-:W-:Y:S02]  /*04e0*/  FFMA R18, R14, R15, 9.9999997473787516356e-06 ;  /* 0x3727c5ac0e127423 */ /* 0x010fe4000000000f */
[----:B------:R-:W1:Y:S02]  /*04f0*/  LDC.64 R14, c[0x0][0x238] ;  /* 0x00008e00ff0e7b82 */ /* 0x000e640000000a00 */
[----:B------:R-:W4:Y:S01]  /*0500*/  MUFU.RSQ R7, R18 ;  /* 0x0000001200077308 */ /* 0x000f220000001400 */
[----:B---3--:R-:W-:-:S04]  /*0510*/  IMAD.WIDE R16, R0, 0x4, R16 ;  /* 0x0000000400107825 */ /* 0x008fc800078e0210 */
[----:B----4-:R-:W-:-:S04]  /*0520*/  FMUL R6, R6, R7 ;  /* 0x0000000706067220 */ /* 0x010fc80000400000 */
[----:B--2---:R-:W-:Y:S01]  /*0530*/  FFMA R11, R8, R6, R11 ;  /* 0x00000006080b7223 */ /* 0x004fe2000000000b */
[----:B-1----:R-:W-:-:S04]  /*0540*/  IMAD.WIDE R14, R0, 0x4, R14 ;  /* 0x00000004000e7825 */ /* 0x002fc800078e020e */
[----:B------:R1:W-:Y:S04]  /*0550*/  @!P1 STG.E desc[UR6][R12.64], R11 ;  /* 0x0000000b0c009986 */ /* 0x0003e8000c101906 */
[----:B------:R1:W-:Y:S01]  /*0560*/  @P0 STG.E desc[UR6][R14.64], R7 ;  /* 0x000000070e000986 */ /* 0x0003e2000c101906 */
[----:B------:R-:W-:Y:S05]  /*0570*/  @!P0 EXIT ;  /* 0x000000000000894d */ /* 0x000fea0003800000 */
[----:B------:R-:W-:Y:S01]  /*0580*/  STG.E desc[UR6][R16.64], R9 ;  /* 0x0000000910007986 */ /* 0x000fe2000c101906 */
[----:B------:R-:W-:Y:S05]  /*0590*/  EXIT ;  /* 0x000000000000794d */ /* 0x000fea0003800000 */
.L_x_0:
[----:B------:R-:W-:-:S00]  /*05a0*/  BRA `(.L_x_0) ;  /* 0xfffffffc00fc7947 */ /* 0x000fc0000383ffff */
[----:B------:R-:W-:-:S00]  /*05b0*/  NOP ;  /* 0x0000000000007918 */ /* 0x000fc00000000000 */
        /* <DEDUP_REMOVED lines=12> */
.L_x_1:


//--------------------- .nv.global.init           --------------------------
	.section	.nv.global.init,"aw",@progbits
.nv.global.init:
	.type		_$_str,@object
	.size		_$_str,(.L_0 - _$_str)
_$_str:
        /*0000*/ 	.byte	0x5f, 0x5f, 0x43, 0x55, 0x44, 0x41, 0x5f, 0x46, 0x54, 0x5a, 0x00
.L_0:


//--------------------- .nv.shared.triton_per_fused_native_group_norm_0 --------------------------
	.section	.nv.shared.triton_per_fused_native_group_norm_0,"aw",@nobits
	.sectionflags	@""
	.align	16
	.zero		1024


//--------------------- .nv.constant0.triton_per_fused_native_group_norm_0 --------------------------
	.section	.nv.constant0.triton_per_fused_native_group_norm_0,"a",@progbits
	.sectionflags	@""
	.align	4
.nv.constant0.triton_per_fused_native_group_norm_0:
	.zero		584
